	.headerflags	@"EF_CUDA_TEXMODE_UNIFIED EF_CUDA_64BIT_ADDRESS EF_CUDA_ACCELERATORS EF_CUDA_SM90 EF_CUDA_VIRTUAL_SM(EF_CUDA_SM90)"
	.elftype	@"ET_EXEC"


//--------------------- .nv.info                  --------------------------
	.section	.nv.info,"",@"SHT_CUDA_INFO"
	.align	4


	//----- nvinfo : EIATTR_REGCOUNT
	.align		4
        /*0000*/ 	.byte	0x04, 0x2f
        /*0002*/ 	.short	(.L_3 - .L_2)
	.align		4
.L_2:
        /*0004*/ 	.word	index@(triton_poi_fused__native_batch_norm_legit_no_training_add_convolution_5)
        /*0008*/ 	.word	0x0000001e


	//----- nvinfo : EIATTR_MIN_STACK_SIZE
	.align		4
.L_3:
        /*000c*/ 	.byte	0x04, 0x12
        /*000e*/ 	.short	(.L_5 - .L_4)
	.align		4
.L_4:
        /*0010*/ 	.word	index@(triton_poi_fused__native_batch_norm_legit_no_training_add_convolution_5)
        /*0014*/ 	.word	0x00000000


	//----- nvinfo : EIATTR_FRAME_SIZE
	.align		4
.L_5:
        /*0018*/ 	.byte	0x04, 0x11
        /*001a*/ 	.short	(.L_7 - .L_6)
	.align		4
.L_6:
        /*001c*/ 	.word	index@(triton_poi_fused__native_batch_norm_legit_no_training_add_convolution_5)
        /*0020*/ 	.word	0x00000000


	//----- nvinfo : EIATTR_MIN_STACK_SIZE
	.align		4
.L_7:
        /*0024*/ 	.byte	0x04, 0x12
        /*0026*/ 	.short	(.L_9 - .L_8)
	.align		4
.L_8:
        /*0028*/ 	.word	index@(triton_poi_fused__native_batch_norm_legit_no_training_add_convolution_5)
        /*002c*/ 	.word	0x00000000
.L_9:


//--------------------- .nv.info.triton_poi_fused__native_batch_norm_legit_no_training_add_convolution_5 --------------------------
	.section	.nv.info.triton_poi_fused__native_batch_norm_legit_no_training_add_convolution_5,"",@"SHT_CUDA_INFO"
	.sectionflags	@""
	.align	4


	//----- nvinfo : EIATTR_CUDA_API_VERSION
	.align		4
        /*0000*/ 	.byte	0x04, 0x37
        /*0002*/ 	.short	(.L_11 - .L_10)
.L_10:
        /*0004*/ 	.word	0x0000007c


	//----- nvinfo : EIATTR_KPARAM_INFO
	.align		4
.L_11:
        /*0008*/ 	.byte	0x04, 0x17
        /*000a*/ 	.short	(.L_13 - .L_12)
.L_12:
        /*000c*/ 	.word	0x00000000
        /*0010*/ 	.short	0x0008
        /*0012*/ 	.short	0x0040
        /*0014*/ 	.byte	0x00, 0xf0, 0x11, 0x00


	//----- nvinfo : EIATTR_KPARAM_INFO
	.align		4
.L_13:
        /*0018*/ 	.byte	0x04, 0x17
        /*001a*/ 	.short	(.L_15 - .L_14)
.L_14:
        /*001c*/ 	.word	0x00000000
        /*0020*/ 	.short	0x0007
        /*0022*/ 	.short	0x0038
        /*0024*/ 	.byte	0x00, 0xf4, 0x21, 0x00


	//----- nvinfo : EIATTR_KPARAM_INFO
	.align		4
.L_15:
        /*0028*/ 	.byte	0x04, 0x17
        /*002a*/ 	.short	(.L_17 - .L_16)
.L_16:
        /*002c*/ 	.word	0x00000000
        /*0030*/ 	.short	0x0006
        /*0032*/ 	.short	0x0030
        /*0034*/ 	.byte	0x00, 0xf4, 0x21, 0x00


	//----- nvinfo : EIATTR_KPARAM_INFO
	.align		4
.L_17:
        /*0038*/ 	.byte	0x04, 0x17
        /*003a*/ 	.short	(.L_19 - .L_18)
.L_18:
        /*003c*/ 	.word	0x00000000
        /*0040*/ 	.short	0x0005
        /*0042*/ 	.short	0x0028
        /*0044*/ 	.byte	0x00, 0xf4, 0x21, 0x00


	//----- nvinfo : EIATTR_KPARAM_INFO
	.align		4
.L_19:
        /*0048*/ 	.byte	0x04, 0x17
        /*004a*/ 	.short	(.L_21 - .L_20)
.L_20:
        /*004c*/ 	.word	0x00000000
        /*0050*/ 	.short	0x0004
        /*0052*/ 	.short	0x0020
        /*0054*/ 	.byte	0x00, 0xf4, 0x21, 0x00


	//----- nvinfo : EIATTR_KPARAM_INFO
	.align		4
.L_21:
        /*0058*/ 	.byte	0x04, 0x17
        /*005a*/ 	.short	(.L_23 - .L_22)
.L_22:
        /*005c*/ 	.word	0x00000000
        /*0060*/ 	.short	0x0003
        /*0062*/ 	.short	0x0018
        /*0064*/ 	.byte	0x00, 0xf4, 0x21, 0x00


	//----- nvinfo : EIATTR_KPARAM_INFO
	.align		4
.L_23:
        /*0068*/ 	.byte	0x04, 0x17
        /*006a*/ 	.short	(.L_25 - .L_24)
.L_24:
        /*006c*/ 	.word	0x00000000
        /*0070*/ 	.short	0x0002
        /*0072*/ 	.short	0x0010
        /*0074*/ 	.byte	0x00, 0xf4, 0x21, 0x00


	//----- nvinfo : EIATTR_KPARAM_INFO
	.align		4
.L_25:
        /*0078*/ 	.byte	0x04, 0x17
        /*007a*/ 	.short	(.L_27 - .L_26)
.L_26:
        /*007c*/ 	.word	0x00000000
        /*0080*/ 	.short	0x0001
        /*0082*/ 	.short	0x0008
        /*0084*/ 	.byte	0x00, 0xf4, 0x21, 0x00


	//----- nvinfo : EIATTR_KPARAM_INFO
	.align		4
.L_27:
        /*0088*/ 	.byte	0x04, 0x17
        /*008a*/ 	.short	(.L_29 - .L_28)
.L_28:
        /*008c*/ 	.word	0x00000000
        /*0090*/ 	.short	0x0000
        /*0092*/ 	.short	0x0000
        /*0094*/ 	.byte	0x00, 0xf4, 0x21, 0x00


	//----- nvinfo : EIATTR_SPARSE_MMA_MASK
	.align		4
.L_29:
        /*0098*/ 	.byte	0x03, 0x50
        /*009a*/ 	.short	0x0000


	//----- nvinfo : EIATTR_MAXREG_COUNT
	.align		4
        /*009c*/ 	.byte	0x03, 0x1b
        /*009e*/ 	.short	0x00ff


	//----- nvinfo : EIATTR_EXIT_INSTR_OFFSETS
	.align		4
        /*00a0*/ 	.byte	0x04, 0x1c
        /*00a2*/ 	.short	(.L_31 - .L_30)


	//   ....[0]....
.L_30:
        /*00a4*/ 	.word	0x00000540


	//   ....[1]....
        /*00a8*/ 	.word	0x00000560


	//----- nvinfo : EIATTR_REQNTID
	.align		4
.L_31:
        /*00ac*/ 	.byte	0x04, 0x10
        /*00ae*/ 	.short	(.L_33 - .L_32)
.L_32:
        /*00b0*/ 	.word	0x00000080
        /*00b4*/ 	.word	0x00000001
        /*00b8*/ 	.word	0x00000001


	//----- nvinfo : EIATTR_CBANK_PARAM_SIZE
	.align		4
.L_33:
        /*00bc*/ 	.byte	0x03, 0x19
        /*00be*/ 	.short	0x0044


	//----- nvinfo : EIATTR_PARAM_CBANK
	.align		4
        /*00c0*/ 	.byte	0x04, 0x0a
        /*00c2*/ 	.short	(.L_35 - .L_34)
	.align		4
.L_34:
        /*00c4*/ 	.word	index@(.nv.constant0.triton_poi_fused__native_batch_norm_legit_no_training_add_convolution_5)
        /*00c8*/ 	.short	0x0210
        /*00ca*/ 	.short	0x0044


	//----- nvinfo : EIATTR_SW_WAR
	.align		4
.L_35:
        /*00cc*/ 	.byte	0x04, 0x36
        /*00ce*/ 	.short	(.L_37 - .L_36)
.L_36:
        /*00d0*/ 	.word	0x00000008
.L_37:


//--------------------- .nv.callgraph             --------------------------
	.section	.nv.callgraph,"",@"SHT_CUDA_CALLGRAPH"
	.align	4
	.sectionentsize	8
	.align		4
        /*0000*/ 	.word	0x00000000
	.align		4
        /*0004*/ 	.word	0xffffffff
	.align		4
        /*0008*/ 	.word	0x00000000
	.align		4
        /*000c*/ 	.word	0xfffffffe
	.align		4
        /*0010*/ 	.word	0x00000000
	.align		4
        /*0014*/ 	.word	0xfffffffd
	.align		4
        /*0018*/ 	.word	0x00000000
	.align		4
        /*001c*/ 	.word	0xfffffffc


//--------------------- .nv.constant4             --------------------------
	.section	.nv.constant4,"a",@progbits
	.align	8
	.align		8
.nv.constant4:
        /*0000*/ 	.dword	_$_str
	.align		8
        /*0008*/ 	.dword	_$_str_$_2


//--------------------- .text.triton_poi_fused__native_batch_norm_legit_no_training_add_convolution_5 --------------------------
	.section	.text.triton_poi_fused__native_batch_norm_legit_no_training_add_convolution_5,"ax",@progbits
	.align	128
        .global         triton_poi_fused__native_batch_norm_legit_no_training_add_convolution_5
        .type           triton_poi_fused__native_batch_norm_legit_no_training_add_convolution_5,@function
        .size           triton_poi_fused__native_batch_norm_legit_no_training_add_convolution_5,(.L_x_1 - triton_poi_fused__native_batch_norm_legit_no_training_add_convolution_5)
        .other          triton_poi_fused__native_batch_norm_legit_no_training_add_convolution_5,@"STO_CUDA_ENTRY STV_DEFAULT"
triton_poi_fused__native_batch_norm_legit_no_training_add_convolution_5:
.text.triton_poi_fused__native_batch_norm_legit_no_training_add_convolution_5:
[----:B------:R-:W0:Y:S01]  /*0000*/  LDC R1, c[0x0][0x28] ;  /* 0x00000a00ff017b82 */ /* 0x000e220000000800 */
[----:B------:R-:W1:Y:S07]  /*0010*/  S2R R0, SR_TID.X ;  /* 0x0000000000007919 */ /* 0x000e6e0000002100 */
[----:B------:R-:W2:Y:S01]  /*0020*/  LDC.64 R8, c[0x0][0x228] ;  /* 0x00008a00ff087b82 */ /* 0x000ea20000000a00 */
[----:B------:R-:W-:Y:S01]  /*0030*/  CS2R R6, SRZ ;  /* 0x0000000000067805 */ /* 0x000fe2000001ff00 */
[----:B------:R-:W-:Y:S01]  /*0040*/  ULDC.64 UR4, c[0x0][0x208] ;  /* 0x0000820000047ab9 */ /* 0x000fe20000000a00 */
[----:B------:R-:W3:Y:S05]  /*0050*/  S2R R5, SR_CTAID.X ;  /* 0x0000000000057919 */ /* 0x000eea0000002500 */
[----:B------:R-:W4:Y:S08]  /*0060*/  LDC.64 R12, c[0x0][0x210] ;  /* 0x00008400ff0c7b82 */ /* 0x000f300000000a00 */
[----:B------:R-:W5:Y:S08]  /*0070*/  LDC.64 R20, c[0x0][0x218] ;  /* 0x00008600ff147b82 */ /* 0x000f700000000a00 */
[----:B------:R-:W4:Y:S01]  /*0080*/  LDC.64 R14, c[0x0][0x220] ;  /* 0x00008800ff0e7b82 */ /* 0x000f220000000a00 */
[----:B-1----:R-:W-:-:S07]  /*0090*/  SHF.L.U32 R0, R0, 0x1, RZ ;  /* 0x0000000100007819 */ /* 0x002fce00000006ff */
[----:B------:R-:W1:Y:S01]  /*00a0*/  LDC.64 R18, c[0x0][0x230] ;  /* 0x00008c00ff127b82 */ /* 0x000e620000000a00 */
[----:B---3--:R-:W-:Y:S02]  /*00b0*/  SHF.R.S32.HI R3, RZ, 0x17, R5 ;  /* 0x00000017ff037819 */ /* 0x008fe40000011405 */
[----:B------:R-:W-:Y:S02]  /*00c0*/  LOP3.LUT R0, R0, 0xfe, RZ, 0xc0, !PT ;  /* 0x000000fe00007812 */ /* 0x000fe400078ec0ff */
[----:B------:R-:W-:-:S03]  /*00d0*/  SGXT R3, R3, 0x1 ;  /* 0x000000010303781a */ /* 0x000fc60000000200 */
[----:B------:R-:W3:Y:S01]  /*00e0*/  LDC.64 R16, c[0x0][0x238] ;  /* 0x00008e00ff107b82 */ /* 0x000ee20000000a00 */
[----:B------:R-:W-:-:S04]  /*00f0*/  LEA R4, R5, R0, 0x8 ;  /* 0x0000000005047211 */ /* 0x000fc800078e40ff */
[----:B------:R-:W-:Y:S02]  /*0100*/  LEA.HI R3, R3, R4, RZ, 0x4 ;  /* 0x0000000403037211 */ /* 0x000fe400078f20ff */
[----:B------:R-:W-:Y:S01]  /*0110*/  ISETP.GE.AND P4, PT, R4, 0x100, PT ;  /* 0x000001000400780c */ /* 0x000fe20003f86270 */
[----:B------:R-:W3:Y:S01]  /*0120*/  LDC.64 R10, c[0x0][0x240] ;  /* 0x00009000ff0a7b82 */ /* 0x000ee20000000a00 */
[----:B------:R-:W-:-:S04]  /*0130*/  SHF.R.S32.HI R3, RZ, 0x4, R3 ;  /* 0x00000004ff037819 */ /* 0x000fc80000011403 */
[----:B------:R-:W-:-:S04]  /*0140*/  LEA.HI R0, R3, R3, RZ, 0x2 ;  /* 0x0000000303007211 */ /* 0x000fc800078f10ff */
[----:B------:R-:W-:-:S04]  /*0150*/  LOP3.LUT R0, R0, 0xfffffffc, RZ, 0xc0, !PT ;  /* 0xfffffffc00007812 */ /* 0x000fc800078ec0ff */
[----:B------:R-:W-:-:S05]  /*0160*/  IADD3 R23, R3, -R0, RZ ;  /* 0x8000000003177210 */ /* 0x000fca0007ffe0ff */
[----:B--2---:R-:W-:-:S05]  /*0170*/  IMAD.WIDE R8, R23, 0x4, R8 ;  /* 0x0000000417087825 */ /* 0x004fca00078e0208 */
[----:B------:R-:W2:Y:S04]  /*0180*/  @!P4 LDG.E.EL R6, desc[UR4][R8.64] ;  /* 0x000000040806c981 */ /* 0x000ea8000c2e1900 */
[----:B------:R1:W2:Y:S01]  /*0190*/  @!P4 LDG.E.EL R7, desc[UR4][R8.64] ;  /* 0x000000040807c981 */ /* 0x0002a2000c2e1900 */
[----:B------:R-:W-:Y:S01]  /*01a0*/  HFMA2.MMA R5, -RZ, RZ, 0, 0 ;  /* 0x00000000ff057435 */ /* 0x000fe200000001ff */
[----:B------:R-:W-:Y:S01]  /*01b0*/  CS2R R2, SRZ ;  /* 0x0000000000027805 */ /* 0x000fe2000001ff00 */
[----:B----4-:R-:W-:Y:S01]  /*01c0*/  IMAD.WIDE R12, R4, 0x4, R12 ;  /* 0x00000004040c7825 */ /* 0x010fe200078e020c */
[----:B------:R-:W-:Y:S01]  /*01d0*/  MOV R0, RZ ;  /* 0x000000ff00007202 */ /* 0x000fe20000000f00 */
[----:B------:R-:W-:Y:S01]  /*01e0*/  HFMA2.MMA R22, -RZ, RZ, 0, 0 ;  /* 0x00000000ff167435 */ /* 0x000fe200000001ff */
[----:B------:R-:W-:Y:S01]  /*01f0*/  CS2R R24, SRZ ;  /* 0x0000000000187805 */ /* 0x000fe2000001ff00 */
[----:B-----5:R-:W-:Y:S01]  /*0200*/  IMAD.WIDE R20, R23, 0x4, R20 ;  /* 0x0000000417147825 */ /* 0x020fe200078e0214 */
[----:B-1----:R-:W-:-:S03]  /*0210*/  CS2R R8, SRZ ;  /* 0x0000000000087805 */ /* 0x002fc6000001ff00 */
[C---:B0-----:R-:W-:Y:S01]  /*0220*/  IMAD.WIDE R14, R23.reuse, 0x4, R14 ;  /* 0x00000004170e7825 */ /* 0x041fe200078e020e */
[----:B------:R-:W4:Y:S04]  /*0230*/  @!P4 LDG.E.EL R5, desc[UR4][R20.64] ;  /* 0x000000041405c981 */ /* 0x000f28000c2e1900 */
[----:B------:R-:W4:Y:S01]  /*0240*/  @!P4 LDG.E.64 R8, desc[UR4][R12.64] ;  /* 0x000000040c08c981 */ /* 0x000f22000c1e1b00 */
[----:B------:R-:W-:-:S03]  /*0250*/  IMAD.WIDE R18, R23, 0x4, R18 ;  /* 0x0000000417127825 */ /* 0x000fc600078e0212 */
[----:B------:R-:W5:Y:S01]  /*0260*/  @!P4 LDG.E.EL R2, desc[UR4][R20.64] ;  /* 0x000000041402c981 */ /* 0x000f62000c2e1900 */
[----:B---3--:R-:W-:Y:S01]  /*0270*/  IMAD.WIDE R26, R23, 0x4, R16 ;  /* 0x00000004171a7825 */ /* 0x008fe200078e0210 */
[----:B------:R-:W-:Y:S02]  /*0280*/  MOV R23, RZ ;  /* 0x000000ff00177202 */ /* 0x000fe40000000f00 */
[----:B------:R-:W3:Y:S04]  /*0290*/  @!P4 LDG.E.EL R3, desc[UR4][R14.64] ;  /* 0x000000040e03c981 */ /* 0x000ee8000c2e1900 */
[----:B------:R-:W3:Y:S01]  /*02a0*/  @!P4 LDG.E.EL R0, desc[UR4][R14.64] ;  /* 0x000000040e00c981 */ /* 0x000ee2000c2e1900 */
[----:B------:R-:W-:Y:S01]  /*02b0*/  CS2R R16, SRZ ;  /* 0x0000000000107805 */ /* 0x000fe2000001ff00 */
[----:B------:R-:W-:-:S02]  /*02c0*/  IMAD.WIDE R10, R4, 0x4, R10 ;  /* 0x00000004040a7825 */ /* 0x000fc400078e020a */
[----:B------:R-:W3:Y:S04]  /*02d0*/  @!P4 LDG.E.EL R22, desc[UR4][R18.64] ;  /* 0x000000041216c981 */ /* 0x000ee8000c2e1900 */
[----:B------:R-:W3:Y:S04]  /*02e0*/  @!P4 LDG.E.EL R24, desc[UR4][R18.64] ;  /* 0x000000041218c981 */ /* 0x000ee8000c2e1900 */
[----:B------:R-:W3:Y:S04]  /*02f0*/  @!P4 LDG.E.EL R23, desc[UR4][R26.64] ;  /* 0x000000041a17c981 */ /* 0x000ee8000c2e1900 */
[----:B------:R-:W3:Y:S04]  /*0300*/  @!P4 LDG.E.EL R25, desc[UR4][R26.64] ;  /* 0x000000041a19c981 */ /* 0x000ee8000c2e1900 */
[----:B------:R0:W3:Y:S02]  /*0310*/  @!P4 LDG.E.64 R16, desc[UR4][R10.64] ;  /* 0x000000040a10c981 */ /* 0x0000e4000c1e1b00 */
[----:B0-----:R-:W-:Y:S01]  /*0320*/  HFMA2.MMA R10, -RZ, RZ, 1.625, 0 ;  /* 0x3e800000ff0a7435 */ /* 0x001fe200000001ff */
[----:B--2---:R-:W-:Y:S01]  /*0330*/  FADD R6, R6, 9.9999997473787516356e-06 ;  /* 0x3727c5ac06067421 */ /* 0x004fe20000000000 */
[----:B------:R-:W-:-:S03]  /*0340*/  FADD R7, R7, 9.9999997473787516356e-06 ;  /* 0x3727c5ac07077421 */ /* 0x000fc60000000000 */
[----:B------:R-:W0:Y:S08]  /*0350*/  MUFU.SQRT R14, R6 ;  /* 0x00000006000e7308 */ /* 0x000e300000002000 */
[----:B------:R1:W2:Y:S01]  /*0360*/  MUFU.SQRT R15, R7 ;  /* 0x00000007000f7308 */ /* 0x0002a20000002000 */
[C---:B0-----:R-:W-:Y:S02]  /*0370*/  FSETP.GT.AND P0, PT, R14.reuse, 8.50705917302346158658e+37, PT ;  /* 0x7e8000000e00780b */ /* 0x041fe40003f04000 */
[----:B------:R-:W-:Y:S01]  /*0380*/  FSETP.GEU.AND P2, PT, R14, 1.175494350822287508e-38, PT ;  /* 0x008000000e00780b */ /* 0x000fe20003f4e000 */
[----:B-1----:R-:W0:Y:S01]  /*0390*/  LDC.64 R6, c[0x0][0x248] ;  /* 0x00009200ff067b82 */ /* 0x002e220000000a00 */
[----:B--2---:R-:W-:-:S02]  /*03a0*/  FSETP.GT.AND P1, PT, R15, 8.50705917302346158658e+37, PT ;  /* 0x7e8000000f00780b */ /* 0x004fc40003f24000 */
[----:B------:R-:W-:-:S07]  /*03b0*/  FSETP.GEU.AND P3, PT, R15, 1.175494350822287508e-38, PT ;  /* 0x008000000f00780b */ /* 0x000fce0003f6e000 */
[----:B------:R-:W-:-:S04]  /*03c0*/  @P0 FMUL R14, R14, 0.25 ;  /* 0x3e8000000e0e0820 */ /* 0x000fc80000400000 */
[----:B------:R-:W-:Y:S01]  /*03d0*/  @!P2 FMUL R14, R14, 16777216 ;  /* 0x4b8000000e0ea820 */ /* 0x000fe20000400000 */
[----:B------:R-:W-:-:S04]  /*03e0*/  @P1 FMUL R15, R15, 0.25 ;  /* 0x3e8000000f0f1820 */ /* 0x000fc80000400000 */
[----:B------:R-:W-:Y:S01]  /*03f0*/  @!P3 FMUL R15, R15, 16777216 ;  /* 0x4b8000000f0fb820 */ /* 0x000fe20000400000 */
[----:B------:R-:W1:Y:S01]  /*0400*/  MUFU.RCP R14, R14 ;  /* 0x0000000e000e7308 */ /* 0x000e620000001000 */
[----:B------:R-:W-:-:S07]  /*0410*/  FSEL R11, R10, 1, P0 ;  /* 0x3f8000000a0b7808 */ /* 0x000fce0000000000 */
[----:B------:R-:W2:Y:S01]  /*0420*/  MUFU.RCP R15, R15 ;  /* 0x0000000f000f7308 */ /* 0x000ea20000001000 */
[----:B------:R-:W-:Y:S01]  /*0430*/  FSEL R10, R10, 1, P1 ;  /* 0x3f8000000a0a7808 */ /* 0x000fe20000800000 */
[----:B------:R-:W-:Y:S01]  /*0440*/  @!P2 FMUL R11, R11, 16777216 ;  /* 0x4b8000000b0ba820 */ /* 0x000fe20000400000 */
[----:B----4-:R-:W-:Y:S01]  /*0450*/  FADD R8, R5, R8 ;  /* 0x0000000805087221 */ /* 0x010fe20000000000 */
[----:B-----5:R-:W-:Y:S02]  /*0460*/  FADD R9, R2, R9 ;  /* 0x0000000902097221 */ /* 0x020fe40000000000 */
[----:B------:R-:W-:Y:S01]  /*0470*/  @!P3 FMUL R10, R10, 16777216 ;  /* 0x4b8000000a0ab820 */ /* 0x000fe20000400000 */
[----:B-1----:R-:W-:Y:S01]  /*0480*/  FMUL R14, R14, R11 ;  /* 0x0000000b0e0e7220 */ /* 0x002fe20000400000 */
[----:B---3--:R-:W-:Y:S01]  /*0490*/  FADD R3, R8, -R3 ;  /* 0x8000000308037221 */ /* 0x008fe20000000000 */
[----:B------:R-:W-:Y:S01]  /*04a0*/  FADD R0, R9, -R0 ;  /* 0x8000000009007221 */ /* 0x000fe20000000000 */
[----:B--2---:R-:W-:-:S02]  /*04b0*/  FMUL R5, R15, R10 ;  /* 0x0000000a0f057220 */ /* 0x004fc40000400000 */
[----:B------:R-:W-:Y:S02]  /*04c0*/  FMUL R14, R3, R14 ;  /* 0x0000000e030e7220 */ /* 0x000fe40000400000 */
[----:B------:R-:W-:Y:S02]  /*04d0*/  FMUL R0, R0, R5 ;  /* 0x0000000500007220 */ /* 0x000fe40000400000 */
[----:B------:R-:W-:Y:S01]  /*04e0*/  FFMA R23, R14, R22, R23 ;  /* 0x000000160e177223 */ /* 0x000fe20000000017 */
[----:B------:R1:W-:Y:S01]  /*04f0*/  @!P4 STG.E.64 desc[UR4][R12.64], R8 ;  /* 0x000000080c00c986 */ /* 0x0003e2000c101b04 */
[----:B------:R-:W-:Y:S02]  /*0500*/  FFMA R0, R0, R24, R25 ;  /* 0x0000001800007223 */ /* 0x000fe40000000019 */
[----:B------:R-:W-:Y:S01]  /*0510*/  FADD R16, R23, R16 ;  /* 0x0000001017107221 */ /* 0x000fe20000000000 */
[----:B0-----:R-:W-:-:S04]  /*0520*/  IMAD.WIDE R6, R4, 0x4, R6 ;  /* 0x0000000404067825 */ /* 0x001fc800078e0206 */
[----:B------:R-:W-:Y:S01]  /*0530*/  FADD R17, R0, R17 ;  /* 0x0000001100117221 */ /* 0x000fe20000000000 */
[----:B------:R-:W-:Y:S06]  /*0540*/  @P4 EXIT ;  /* 0x000000000000494d */ /* 0x000fec0003800000 */
[----:B------:R-:W-:Y:S01]  /*0550*/  STG.E.64 desc[UR4][R6.64], R16 ;  /* 0x0000001006007986 */ /* 0x000fe2000c101b04 */
[----:B------:R-:W-:Y:S05]  /*0560*/  EXIT ;  /* 0x000000000000794d */ /* 0x000fea0003800000 */
.L_x_0:
[----:B------:R-:W-:-:S00]  /*0570*/  BRA `(.L_x_0) ;  /* 0xfffffffc00fc7947 */ /* 0x000fc0000383ffff */
[----:B------:R-:W-:-:S00]  /*0580*/  NOP ;  /* 0x0000000000007918 */ /* 0x000fc00000000000 */
[----:B------:R-:W-:-:S00]  /*0590*/  NOP ;  /* 0x0000000000007918 */ /* 0x000fc00000000000 */
[----:B------:R-:W-:-:S00]  /*05a0*/  NOP ;  /* 0x0000000000007918 */ /* 0x000fc00000000000 */
[----:B------:R-:W-:-:S00]  /*05b0*/  NOP ;  /* 0x0000000000007918 */ /* 0x000fc00000000000 */
[----:B------:R-:W-:-:S00]  /*05c0*/  NOP ;  /* 0x0000000000007918 */ /* 0x000fc00000000000 */
[----:B------:R-:W-:-:S00]  /*05d0*/  NOP ;  /* 0x0000000000007918 */ /* 0x000fc00000000000 */
[----:B------:R-:W-:-:S00]  /*05e0*/  NOP ;  /* 0x0000000000007918 */ /* 0x000fc00000000000 */
[----:B------:R-:W-:-:S00]  /*05f0*/  NOP ;  /* 0x0000000000007918 */ /* 0x000fc00000000000 */
.L_x_1:


//--------------------- .nv.global.init           --------------------------
	.section	.nv.global.init,"aw",@progbits
.nv.global.init:
	.type		_$_str,@object
	.size		_$_str,(_$_str_$_2 - _$_str)
_$_str:
        /*0000*/ 	.byte	0x5f, 0x5f, 0x43, 0x55, 0x44, 0x41, 0x5f, 0x46, 0x54, 0x5a, 0x00
	.type		_$_str_$_2,@object
	.size		_$_str_$_2,(.L_1 - _$_str_$_2)
_$_str_$_2:
        /*000b*/ 	.byte	0x5f, 0x5f, 0x43, 0x55, 0x44, 0x41, 0x5f, 0x50, 0x52, 0x45, 0x43, 0x5f, 0x53, 0x51, 0x52, 0x54
        /*001b*/ 	.byte	0x00
.L_1:


//--------------------- .nv.constant0.triton_poi_fused__native_batch_norm_legit_no_training_add_convolution_5 --------------------------
	.section	.nv.constant0.triton_poi_fused__native_batch_norm_legit_no_training_add_convolution_5,"a",@progbits
	.sectionflags	@""
	.align	4
.nv.constant0.triton_poi_fused__native_batch_norm_legit_no_training_add_convolution_5:
	.zero		596
